//
// Generated by NVIDIA NVVM Compiler
//
// Compiler Build ID: CL-36424714
// Cuda compilation tools, release 13.0, V13.0.88
// Based on NVVM 20.0.0
//

.version 9.0
.target sm_100
.address_size 64

	// .globl	_Z4darkv

.visible .entry _Z4darkv()
{


	ret;

}
	// .globl	_Z3addPiS_S_
.visible .entry _Z3addPiS_S_(
	.param .u64 .ptr .align 1 _Z3addPiS_S__param_0,
	.param .u64 .ptr .align 1 _Z3addPiS_S__param_1,
	.param .u64 .ptr .align 1 _Z3addPiS_S__param_2
)
{
	.reg .pred 	%p<2>;
	.reg .b32 	%r<5>;
	.reg .b64 	%rd<11>;

	ld.param.u64 	%rd1, [_Z3addPiS_S__param_0];
	ld.param.u64 	%rd2, [_Z3addPiS_S__param_1];
	ld.param.u64 	%rd3, [_Z3addPiS_S__param_2];
	mov.u32 	%r1, %ctaid.x;
	setp.gt.u32 	%p1, %r1, 9;
	@%p1 bra 	$L__BB1_2;
	cvta.to.global.u64 	%rd4, %rd1;
	cvta.to.global.u64 	%rd5, %rd2;
	cvta.to.global.u64 	%rd6, %rd3;
	mul.wide.u32 	%rd7, %r1, 4;
	add.s64 	%rd8, %rd4, %rd7;
	ld.global.u32 	%r2, [%rd8];
	add.s64 	%rd9, %rd5, %rd7;
	ld.global.u32 	%r3, [%rd9];
	add.s32 	%r4, %r3, %r2;
	add.s64 	%rd10, %rd6, %rd7;
	st.global.u32 	[%rd10], %r4;
$L__BB1_2:
	ret;

}


// ===== COMPILED SASS (sm_100) =====

	.target	sm_100

	.elftype	@"ET_EXEC"


//--------------------- .note.nv.tkinfo           --------------------------
	.section	.note.nv.tkinfo,"",@"SHT_NOTE"
	.sectionflags	@"SHF_NOTE_NV_TKINFO"
	.tkinfo
        /*0018*/ 	.word	0x00000002
        /*0030*/ 	.string	""
        /*0030*/ 	.string	"ptxas"
        /*0030*/ 	.string	"Cuda compilation tools, release 13.0, V13.0.88"
        /*0030*/ 	.string	"Build cuda_13.0.r13.0/compiler.36424714_0"
        /*0030*/ 	.string	"-arch sm_100 -m 64 "



//--------------------- .note.nv.cuinfo           --------------------------
	.section	.note.nv.cuinfo,"",@"SHT_NOTE"
	.sectionflags	@"SHF_NOTE_NV_CUINFO"
        /*0018*/ 	.short	0x0002
        /*001a*/ 	.short	0x0064
        /*001c*/ 	.short	0x0082
	.zero		2


//--------------------- .nv.info                  --------------------------
	.section	.nv.info,"",@"SHT_CUDA_INFO"
	.align	4


	//----- nvinfo : EIATTR_REGCOUNT
	.align		4
        /*0000*/ 	.byte	0x04, 0x2f
        /*0002*/ 	.short	(.L_1 - .L_0)
	.align		4
.L_0:
        /*0004*/ 	.word	index@(_Z4darkv)
        /*0008*/ 	.word	0x00000004


	//----- nvinfo : EIATTR_FRAME_SIZE
	.align		4
.L_1:
        /*000c*/ 	.byte	0x04, 0x11
        /*000e*/ 	.short	(.L_3 - .L_2)
	.align		4
.L_2:
        /*0010*/ 	.word	index@(_Z4darkv)
        /*0014*/ 	.word	0x00000000


	//----- nvinfo : EIATTR_REGCOUNT
	.align		4
.L_3:
        /*0018*/ 	.byte	0x04, 0x2f
        /*001a*/ 	.short	(.L_5 - .L_4)
	.align		4
.L_4:
        /*001c*/ 	.word	index@(_Z3addPiS_S_)
        /*0020*/ 	.word	0x0000000c


	//----- nvinfo : EIATTR_FRAME_SIZE
	.align		4
.L_5:
        /*0024*/ 	.byte	0x04, 0x11
        /*0026*/ 	.short	(.L_7 - .L_6)
	.align		4
.L_6:
        /*0028*/ 	.word	index@(_Z3addPiS_S_)
        /*002c*/ 	.word	0x00000000


	//----- nvinfo : EIATTR_MIN_STACK_SIZE
	.align		4
.L_7:
        /*0030*/ 	.byte	0x04, 0x12
        /*0032*/ 	.short	(.L_9 - .L_8)
	.align		4
.L_8:
        /*0034*/ 	.word	index@(_Z3addPiS_S_)
        /*0038*/ 	.word	0x00000000


	//----- nvinfo : EIATTR_MIN_STACK_SIZE
	.align		4
.L_9:
        /*003c*/ 	.byte	0x04, 0x12
        /*003e*/ 	.short	(.L_11 - .L_10)
	.align		4
.L_10:
        /*0040*/ 	.word	index@(_Z4darkv)
        /*0044*/ 	.word	0x00000000
.L_11:


//--------------------- .nv.compat                --------------------------
	.section	.nv.compat,"",@"SHT_CUDA_COMPAT_INFO"
	.align	4
        /*0000*/ 	.byte	0x02, 0x09, 0x00, 0x00, 0x02, 0x02, 0x01, 0x00, 0x02, 0x05, 0x05, 0x00, 0x03, 0x07, 0x01, 0x01
        /*0010*/ 	.byte	0x02, 0x03, 0x00, 0x00, 0x02, 0x06, 0x01, 0x00, 0x04, 0x0b, 0x08, 0x00, 0x09, 0x00, 0x00, 0x00
        /*0020*/ 	.byte	0x00, 0x00, 0x00, 0x00


//--------------------- .nv.info._Z3addPiS_S_     --------------------------
	.section	.nv.info._Z3addPiS_S_,"",@"SHT_CUDA_INFO"
	.sectionflags	@""
	.align	4


	//----- nvinfo : EIATTR_CUDA_API_VERSION
	.align		4
        /*0000*/ 	.byte	0x04, 0x37
        /*0002*/ 	.short	(.L_13 - .L_12)
.L_12:
        /*0004*/ 	.word	0x00000082


	//----- nvinfo : EIATTR_KPARAM_INFO
	.align		4
.L_13:
        /*0008*/ 	.byte	0x04, 0x17
        /*000a*/ 	.short	(.L_15 - .L_14)
.L_14:
        /*000c*/ 	.word	0x00000000
        /*0010*/ 	.short	0x0002
        /*0012*/ 	.short	0x0010
        /*0014*/ 	.byte	0x00, 0xf5, 0x21, 0x00


	//----- nvinfo : EIATTR_KPARAM_INFO
	.align		4
.L_15:
        /*0018*/ 	.byte	0x04, 0x17
        /*001a*/ 	.short	(.L_17 - .L_16)
.L_16:
        /*001c*/ 	.word	0x00000000
        /*0020*/ 	.short	0x0001
        /*0022*/ 	.short	0x0008
        /*0024*/ 	.byte	0x00, 0xf5, 0x21, 0x00


	//----- nvinfo : EIATTR_KPARAM_INFO
	.align		4
.L_17:
        /*0028*/ 	.byte	0x04, 0x17
        /*002a*/ 	.short	(.L_19 - .L_18)
.L_18:
        /*002c*/ 	.word	0x00000000
        /*0030*/ 	.short	0x0000
        /*0032*/ 	.short	0x0000
        /*0034*/ 	.byte	0x00, 0xf5, 0x21, 0x00


	//----- nvinfo : EIATTR_SPARSE_MMA_MASK
	.align		4
.L_19:
        /*0038*/ 	.byte	0x03, 0x50
        /*003a*/ 	.short	0x0000


	//----- nvinfo : EIATTR_MAXREG_COUNT
	.align		4
        /*003c*/ 	.byte	0x03, 0x1b
        /*003e*/ 	.short	0x00ff


	//----- nvinfo : EIATTR_MERCURY_ISA_VERSION
	.align		4
        /*0040*/ 	.byte	0x03, 0x5f
        /*0042*/ 	.short	0x0101


	//----- nvinfo : EIATTR_VRC_CTA_INIT_COUNT
	.align		4
        /*0044*/ 	.byte	0x02, 0x4a
	.zero		1
	.zero		1


	//----- nvinfo : EIATTR_EXIT_INSTR_OFFSETS
	.align		4
        /*0048*/ 	.byte	0x04, 0x1c
        /*004a*/ 	.short	(.L_21 - .L_20)


	//   ....[0]....
.L_20:
        /*004c*/ 	.word	0x00000030


	//   ....[1]....
        /*0050*/ 	.word	0x000000f0


	//----- nvinfo : EIATTR_CBANK_PARAM_SIZE
	.align		4
.L_21:
        /*0054*/ 	.byte	0x03, 0x19
        /*0056*/ 	.short	0x0018


	//----- nvinfo : EIATTR_PARAM_CBANK
	.align		4
        /*0058*/ 	.byte	0x04, 0x0a
        /*005a*/ 	.short	(.L_23 - .L_22)
	.align		4
.L_22:
        /*005c*/ 	.word	index@(.nv.constant0._Z3addPiS_S_)
        /*0060*/ 	.short	0x0380
        /*0062*/ 	.short	0x0018


	//----- nvinfo : EIATTR_SW_WAR
	.align		4
.L_23:
        /*0064*/ 	.byte	0x04, 0x36
        /*0066*/ 	.short	(.L_25 - .L_24)
.L_24:
        /*0068*/ 	.word	0x00000008
.L_25:


//--------------------- .nv.info._Z4darkv         --------------------------
	.section	.nv.info._Z4darkv,"",@"SHT_CUDA_INFO"
	.sectionflags	@""
	.align	4


	//----- nvinfo : EIATTR_CUDA_API_VERSION
	.align		4
        /*0000*/ 	.byte	0x04, 0x37
        /*0002*/ 	.short	(.L_27 - .L_26)
.L_26:
        /*0004*/ 	.word	0x00000082


	//----- nvinfo : EIATTR_SPARSE_MMA_MASK
	.align		4
.L_27:
        /*0008*/ 	.byte	0x03, 0x50
        /*000a*/ 	.short	0x0000


	//----- nvinfo : EIATTR_MAXREG_COUNT
	.align		4
        /*000c*/ 	.byte	0x03, 0x1b
        /*000e*/ 	.short	0x00ff


	//----- nvinfo : EIATTR_MERCURY_ISA_VERSION
	.align		4
        /*0010*/ 	.byte	0x03, 0x5f
        /*0012*/ 	.short	0x0101


	//----- nvinfo : EIATTR_VRC_CTA_INIT_COUNT
	.align		4
        /*0014*/ 	.byte	0x02, 0x4a
	.zero		1
	.zero		1


	//----- nvinfo : EIATTR_EXIT_INSTR_OFFSETS
	.align		4
        /*0018*/ 	.byte	0x04, 0x1c
        /*001a*/ 	.short	(.L_29 - .L_28)


	//   ....[0]....
.L_28:
        /*001c*/ 	.word	0x00000010


	//----- nvinfo : EIATTR_SW_WAR
	.align		4
.L_29:
        /*0020*/ 	.byte	0x04, 0x36
        /*0022*/ 	.short	(.L_31 - .L_30)
.L_30:
        /*0024*/ 	.word	0x00000008
.L_31:


//--------------------- .nv.callgraph             --------------------------
	.section	.nv.callgraph,"",@"SHT_CUDA_CALLGRAPH"
	.align	4
	.sectionentsize	8
	.align		4
        /*0000*/ 	.word	0x00000000
	.align		4
        /*0004*/ 	.word	0xffffffff
	.align		4
        /*0008*/ 	.word	0x00000000
	.align		4
        /*000c*/ 	.word	0xfffffffe
	.align		4
        /*0010*/ 	.word	0x00000000
	.align		4
        /*0014*/ 	.word	0xfffffffd
	.align		4
        /*0018*/ 	.word	0x00000000
	.align		4
        /*001c*/ 	.word	0xfffffffc


//--------------------- .text._Z3addPiS_S_        --------------------------
	.section	.text._Z3addPiS_S_,"ax",@progbits
	.align	128
        .global         _Z3addPiS_S_
        .type           _Z3addPiS_S_,@function
        .size           _Z3addPiS_S_,(.L_x_2 - _Z3addPiS_S_)
        .other          _Z3addPiS_S_,@"STO_CUDA_ENTRY STV_DEFAULT"
_Z3addPiS_S_:
.text._Z3addPiS_S_:
[----:B------:R-:W-:Y:S01]  /*0000*/  LDC R1, c[0x0][0x37c] ;  /* 0x0000df00ff017b82 */ /* 0x000fe20000000800 */
[----:B------:R-:W0:Y:S02]  /*0010*/  S2R R9, SR_CTAID.X ;  /* 0x0000000000097919 */ /* 0x000e240000002500 */
[----:B0-----:R-:W-:-:S13]  /*0020*/  ISETP.GT.U32.AND P0, PT, R9, 0x9, PT ;  /* 0x000000090900780c */ /* 0x001fda0003f04070 */
[----:B------:R-:W-:Y:S05]  /*0030*/  @P0 EXIT ;  /* 0x000000000000094d */ /* 0x000fea0003800000 */
[----:B------:R-:W0:Y:S01]  /*0040*/  LDC.64 R2, c[0x0][0x380] ;  /* 0x0000e000ff027b82 */ /* 0x000e220000000a00 */
[----:B------:R-:W1:Y:S07]  /*0050*/  LDCU.64 UR4, c[0x0][0x358] ;  /* 0x00006b00ff0477ac */ /* 0x000e6e0008000a00 */
[----:B------:R-:W2:Y:S08]  /*0060*/  LDC.64 R4, c[0x0][0x388] ;  /* 0x0000e200ff047b82 */ /* 0x000eb00000000a00 */
[----:B------:R-:W3:Y:S01]  /*0070*/  LDC.64 R6, c[0x0][0x390] ;  /* 0x0000e400ff067b82 */ /* 0x000ee20000000a00 */
[----:B0-----:R-:W-:-:S06]  /*0080*/  IMAD.WIDE.U32 R2, R9, 0x4, R2 ;  /* 0x0000000409027825 */ /* 0x001fcc00078e0002 */
[----:B-1----:R-:W4:Y:S01]  /*0090*/  LDG.E R2, desc[UR4][R2.64] ;  /* 0x0000000402027981 */ /* 0x002f22000c1e1900 */
[----:B--2---:R-:W-:-:S06]  /*00a0*/  IMAD.WIDE.U32 R4, R9, 0x4, R4 ;  /* 0x0000000409047825 */ /* 0x004fcc00078e0004 */
[----:B------:R-:W4:Y:S01]  /*00b0*/  LDG.E R5, desc[UR4][R4.64] ;  /* 0x0000000404057981 */ /* 0x000f22000c1e1900 */
[----:B---3--:R-:W-:Y:S01]  /*00c0*/  IMAD.WIDE.U32 R6, R9, 0x4, R6 ;  /* 0x0000000409067825 */ /* 0x008fe200078e0006 */
[----:B----4-:R-:W-:-:S05]  /*00d0*/  IADD3 R9, PT, PT, R2, R5, RZ ;  /* 0x0000000502097210 */ /* 0x010fca0007ffe0ff */
[----:B------:R-:W-:Y:S01]  /*00e0*/  STG.E desc[UR4][R6.64], R9 ;  /* 0x0000000906007986 */ /* 0x000fe2000c101904 */
[----:B------:R-:W-:Y:S05]  /*00f0*/  EXIT ;  /* 0x000000000000794d */ /* 0x000fea0003800000 */
.L_x_0:
[----:B------:R-:W-:-:S00]  /*0100*/  BRA `(.L_x_0) ;  /* 0xfffffffc00fc7947 */ /* 0x000fc0000383ffff */
[----:B------:R-:W-:-:S00]  /*0110*/  NOP ;  /* 0x0000000000007918 */ /* 0x000fc00000000000 */
        /* <DEDUP_REMOVED lines=14> */
.L_x_2:


//--------------------- .text._Z4darkv            --------------------------
	.section	.text._Z4darkv,"ax",@progbits
	.align	128
        .global         _Z4darkv
        .type           _Z4darkv,@function
        .size           _Z4darkv,(.L_x_3 - _Z4darkv)
        .other          _Z4darkv,@"STO_CUDA_ENTRY STV_DEFAULT"
_Z4darkv:
.text._Z4darkv:
[----:B------:R-:W-:Y:S01]  /*0000*/  LDC R1, c[0x0][0x37c] ;  /* 0x0000df00ff017b82 */ /* 0x000fe20000000800 */
[----:B------:R-:W-:Y:S05]  /*0010*/  EXIT ;  /* 0x000000000000794d */ /* 0x000fea0003800000 */
.L_x_1:
        /* <DEDUP_REMOVED lines=14> */
.L_x_3:


//--------------------- .nv.shared.reserved.0     --------------------------
	.section	.nv.shared.reserved.0,"aw",@nobits
	.weak		__nv_reservedSMEM_offset_0_alias
	.size		__nv_reservedSMEM_offset_0_alias, 0, 64
	.other		__nv_reservedSMEM_offset_0_alias,@"STO_CUDA_RESERVED_SHARED STV_DEFAULT"
__nv_reservedSMEM_offset_0_alias:
	.zero		0
	.zero		64


//--------------------- .nv.constant0._Z3addPiS_S_ --------------------------
	.section	.nv.constant0._Z3addPiS_S_,"a",@progbits
	.sectionflags	@""
	.align	4
.nv.constant0._Z3addPiS_S_:
	.zero		920


//--------------------- .nv.constant0._Z4darkv    --------------------------
	.section	.nv.constant0._Z4darkv,"a",@progbits
	.sectionflags	@""
	.align	4
.nv.constant0._Z4darkv:
	.zero		896


//--------------------- SYMBOLS --------------------------

	.type		.nv.reservedSmem.offset0,@object
	.size		.nv.reservedSmem.offset0,0x4
